//
// Generated by NVIDIA NVVM Compiler
//
// Compiler Build ID: CL-36424714
// Cuda compilation tools, release 13.0, V13.0.88
// Based on NVVM 20.0.0
//

.version 9.0
.target sm_100
.address_size 64

	// .globl	_Z9addKernelPdS_S_S_S_S_S_S_i

.visible .entry _Z9addKernelPdS_S_S_S_S_S_S_i(
	.param .u64 .ptr .align 1 _Z9addKernelPdS_S_S_S_S_S_S_i_param_0,
	.param .u64 .ptr .align 1 _Z9addKernelPdS_S_S_S_S_S_S_i_param_1,
	.param .u64 .ptr .align 1 _Z9addKernelPdS_S_S_S_S_S_S_i_param_2,
	.param .u64 .ptr .align 1 _Z9addKernelPdS_S_S_S_S_S_S_i_param_3,
	.param .u64 .ptr .align 1 _Z9addKernelPdS_S_S_S_S_S_S_i_param_4,
	.param .u64 .ptr .align 1 _Z9addKernelPdS_S_S_S_S_S_S_i_param_5,
	.param .u64 .ptr .align 1 _Z9addKernelPdS_S_S_S_S_S_S_i_param_6,
	.param .u64 .ptr .align 1 _Z9addKernelPdS_S_S_S_S_S_S_i_param_7,
	.param .u32 _Z9addKernelPdS_S_S_S_S_S_S_i_param_8
)
{
	.reg .pred 	%p<3>;
	.reg .b32 	%r<11>;
	.reg .b64 	%rd<28>;
	.reg .b64 	%fd<14>;

	ld.param.u64 	%rd10, [_Z9addKernelPdS_S_S_S_S_S_S_i_param_1];
	ld.param.u64 	%rd12, [_Z9addKernelPdS_S_S_S_S_S_S_i_param_3];
	ld.param.u64 	%rd13, [_Z9addKernelPdS_S_S_S_S_S_S_i_param_4];
	ld.param.u64 	%rd14, [_Z9addKernelPdS_S_S_S_S_S_S_i_param_5];
	ld.param.u64 	%rd15, [_Z9addKernelPdS_S_S_S_S_S_S_i_param_6];
	ld.param.u64 	%rd16, [_Z9addKernelPdS_S_S_S_S_S_S_i_param_7];
	ld.param.u32 	%r6, [_Z9addKernelPdS_S_S_S_S_S_S_i_param_8];
	mov.u32 	%r7, %ctaid.x;
	mov.u32 	%r1, %ntid.x;
	mov.u32 	%r8, %tid.x;
	mad.lo.s32 	%r10, %r7, %r1, %r8;
	setp.ge.s32 	%p1, %r10, %r6;
	@%p1 bra 	$L__BB0_3;
	ld.param.u64 	%rd27, [_Z9addKernelPdS_S_S_S_S_S_S_i_param_2];
	ld.param.u64 	%rd26, [_Z9addKernelPdS_S_S_S_S_S_S_i_param_0];
	mov.u32 	%r9, %nctaid.x;
	mul.lo.s32 	%r3, %r1, %r9;
	cvta.to.global.u64 	%rd1, %rd10;
	cvta.to.global.u64 	%rd2, %rd27;
	cvta.to.global.u64 	%rd3, %rd12;
	cvta.to.global.u64 	%rd4, %rd13;
	cvta.to.global.u64 	%rd5, %rd14;
	cvta.to.global.u64 	%rd6, %rd15;
	cvta.to.global.u64 	%rd7, %rd16;
	cvta.to.global.u64 	%rd8, %rd26;
$L__BB0_2:
	mul.wide.s32 	%rd17, %r10, 8;
	add.s64 	%rd18, %rd1, %rd17;
	ld.global.f64 	%fd1, [%rd18];
	add.s64 	%rd19, %rd2, %rd17;
	ld.global.f64 	%fd2, [%rd19];
	add.f64 	%fd3, %fd1, %fd2;
	add.s64 	%rd20, %rd3, %rd17;
	ld.global.f64 	%fd4, [%rd20];
	add.f64 	%fd5, %fd3, %fd4;
	add.s64 	%rd21, %rd4, %rd17;
	ld.global.f64 	%fd6, [%rd21];
	add.f64 	%fd7, %fd5, %fd6;
	add.s64 	%rd22, %rd5, %rd17;
	ld.global.f64 	%fd8, [%rd22];
	add.f64 	%fd9, %fd7, %fd8;
	add.s64 	%rd23, %rd6, %rd17;
	ld.global.f64 	%fd10, [%rd23];
	add.f64 	%fd11, %fd9, %fd10;
	add.s64 	%rd24, %rd7, %rd17;
	ld.global.f64 	%fd12, [%rd24];
	add.f64 	%fd13, %fd11, %fd12;
	add.s64 	%rd25, %rd8, %rd17;
	st.global.f64 	[%rd25], %fd13;
	add.s32 	%r10, %r10, %r3;
	setp.lt.s32 	%p2, %r10, %r6;
	@%p2 bra 	$L__BB0_2;
$L__BB0_3:
	ret;

}


// ===== COMPILED SASS (sm_100) =====

	.target	sm_100

	.elftype	@"ET_EXEC"


//--------------------- .note.nv.tkinfo           --------------------------
	.section	.note.nv.tkinfo,"",@"SHT_NOTE"
	.sectionflags	@"SHF_NOTE_NV_TKINFO"
	.tkinfo
        /*0018*/ 	.word	0x00000002
        /*0030*/ 	.string	""
        /*0030*/ 	.string	"ptxas"
        /*0030*/ 	.string	"Cuda compilation tools, release 13.0, V13.0.88"
        /*0030*/ 	.string	"Build cuda_13.0.r13.0/compiler.36424714_0"
        /*0030*/ 	.string	"-arch sm_100 -m 64 "



//--------------------- .note.nv.cuinfo           --------------------------
	.section	.note.nv.cuinfo,"",@"SHT_NOTE"
	.sectionflags	@"SHF_NOTE_NV_CUINFO"
        /*0018*/ 	.short	0x0002
        /*001a*/ 	.short	0x0064
        /*001c*/ 	.short	0x0082
	.zero		2


//--------------------- .nv.info                  --------------------------
	.section	.nv.info,"",@"SHT_CUDA_INFO"
	.align	4


	//----- nvinfo : EIATTR_REGCOUNT
	.align		4
        /*0000*/ 	.byte	0x04, 0x2f
        /*0002*/ 	.short	(.L_1 - .L_0)
	.align		4
.L_0:
        /*0004*/ 	.word	index@(_Z9addKernelPdS_S_S_S_S_S_S_i)
        /*0008*/ 	.word	0x00000014


	//----- nvinfo : EIATTR_FRAME_SIZE
	.align		4
.L_1:
        /*000c*/ 	.byte	0x04, 0x11
        /*000e*/ 	.short	(.L_3 - .L_2)
	.align		4
.L_2:
        /*0010*/ 	.word	index@(_Z9addKernelPdS_S_S_S_S_S_S_i)
        /*0014*/ 	.word	0x00000000


	//----- nvinfo : EIATTR_MIN_STACK_SIZE
	.align		4
.L_3:
        /*0018*/ 	.byte	0x04, 0x12
        /*001a*/ 	.short	(.L_5 - .L_4)
	.align		4
.L_4:
        /*001c*/ 	.word	index@(_Z9addKernelPdS_S_S_S_S_S_S_i)
        /*0020*/ 	.word	0x00000000
.L_5:


//--------------------- .nv.compat                --------------------------
	.section	.nv.compat,"",@"SHT_CUDA_COMPAT_INFO"
	.align	4
        /*0000*/ 	.byte	0x02, 0x09, 0x00, 0x00, 0x02, 0x02, 0x01, 0x00, 0x02, 0x05, 0x05, 0x00, 0x03, 0x07, 0x01, 0x01
        /*0010*/ 	.byte	0x02, 0x03, 0x00, 0x00, 0x02, 0x06, 0x01, 0x00, 0x04, 0x0b, 0x08, 0x00, 0x01, 0x00, 0x00, 0x00
        /*0020*/ 	.byte	0x00, 0x00, 0x00, 0x00


//--------------------- .nv.info._Z9addKernelPdS_S_S_S_S_S_S_i --------------------------
	.section	.nv.info._Z9addKernelPdS_S_S_S_S_S_S_i,"",@"SHT_CUDA_INFO"
	.sectionflags	@""
	.align	4


	//----- nvinfo : EIATTR_CUDA_API_VERSION
	.align		4
        /*0000*/ 	.byte	0x04, 0x37
        /*0002*/ 	.short	(.L_7 - .L_6)
.L_6:
        /*0004*/ 	.word	0x00000082


	//----- nvinfo : EIATTR_KPARAM_INFO
	.align		4
.L_7:
        /*0008*/ 	.byte	0x04, 0x17
        /*000a*/ 	.short	(.L_9 - .L_8)
.L_8:
        /*000c*/ 	.word	0x00000000
        /*0010*/ 	.short	0x0008
        /*0012*/ 	.short	0x0040
        /*0014*/ 	.byte	0x00, 0xf0, 0x11, 0x00


	//----- nvinfo : EIATTR_KPARAM_INFO
	.align		4
.L_9:
        /*0018*/ 	.byte	0x04, 0x17
        /*001a*/ 	.short	(.L_11 - .L_10)
.L_10:
        /*001c*/ 	.word	0x00000000
        /*0020*/ 	.short	0x0007
        /*0022*/ 	.short	0x0038
        /*0024*/ 	.byte	0x00, 0xf5, 0x21, 0x00


	//----- nvinfo : EIATTR_KPARAM_INFO
	.align		4
.L_11:
        /*0028*/ 	.byte	0x04, 0x17
        /*002a*/ 	.short	(.L_13 - .L_12)
.L_12:
        /*002c*/ 	.word	0x00000000
        /*0030*/ 	.short	0x0006
        /*0032*/ 	.short	0x0030
        /*0034*/ 	.byte	0x00, 0xf5, 0x21, 0x00


	//----- nvinfo : EIATTR_KPARAM_INFO
	.align		4
.L_13:
        /*0038*/ 	.byte	0x04, 0x17
        /*003a*/ 	.short	(.L_15 - .L_14)
.L_14:
        /*003c*/ 	.word	0x00000000
        /*0040*/ 	.short	0x0005
        /*0042*/ 	.short	0x0028
        /*0044*/ 	.byte	0x00, 0xf5, 0x21, 0x00


	//----- nvinfo : EIATTR_KPARAM_INFO
	.align		4
.L_15:
        /*0048*/ 	.byte	0x04, 0x17
        /*004a*/ 	.short	(.L_17 - .L_16)
.L_16:
        /*004c*/ 	.word	0x00000000
        /*0050*/ 	.short	0x0004
        /*0052*/ 	.short	0x0020
        /*0054*/ 	.byte	0x00, 0xf5, 0x21, 0x00


	//----- nvinfo : EIATTR_KPARAM_INFO
	.align		4
.L_17:
        /*0058*/ 	.byte	0x04, 0x17
        /*005a*/ 	.short	(.L_19 - .L_18)
.L_18:
        /*005c*/ 	.word	0x00000000
        /*0060*/ 	.short	0x0003
        /*0062*/ 	.short	0x0018
        /*0064*/ 	.byte	0x00, 0xf5, 0x21, 0x00


	//----- nvinfo : EIATTR_KPARAM_INFO
	.align		4
.L_19:
        /*0068*/ 	.byte	0x04, 0x17
        /*006a*/ 	.short	(.L_21 - .L_20)
.L_20:
        /*006c*/ 	.word	0x00000000
        /*0070*/ 	.short	0x0002
        /*0072*/ 	.short	0x0010
        /*0074*/ 	.byte	0x00, 0xf5, 0x21, 0x00


	//----- nvinfo : EIATTR_KPARAM_INFO
	.align		4
.L_21:
        /*0078*/ 	.byte	0x04, 0x17
        /*007a*/ 	.short	(.L_23 - .L_22)
.L_22:
        /*007c*/ 	.word	0x00000000
        /*0080*/ 	.short	0x0001
        /*0082*/ 	.short	0x0008
        /*0084*/ 	.byte	0x00, 0xf5, 0x21, 0x00


	//----- nvinfo : EIATTR_KPARAM_INFO
	.align		4
.L_23:
        /*0088*/ 	.byte	0x04, 0x17
        /*008a*/ 	.short	(.L_25 - .L_24)
.L_24:
        /*008c*/ 	.word	0x00000000
        /*0090*/ 	.short	0x0000
        /*0092*/ 	.short	0x0000
        /*0094*/ 	.byte	0x00, 0xf5, 0x21, 0x00


	//----- nvinfo : EIATTR_SPARSE_MMA_MASK
	.align		4
.L_25:
        /*0098*/ 	.byte	0x03, 0x50
        /*009a*/ 	.short	0x0000


	//----- nvinfo : EIATTR_MAXREG_COUNT
	.align		4
        /*009c*/ 	.byte	0x03, 0x1b
        /*009e*/ 	.short	0x00ff


	//----- nvinfo : EIATTR_MERCURY_ISA_VERSION
	.align		4
        /*00a0*/ 	.byte	0x03, 0x5f
        /*00a2*/ 	.short	0x0101


	//----- nvinfo : EIATTR_VRC_CTA_INIT_COUNT
	.align		4
        /*00a4*/ 	.byte	0x02, 0x4a
	.zero		1
	.zero		1


	//----- nvinfo : EIATTR_EXIT_INSTR_OFFSETS
	.align		4
        /*00a8*/ 	.byte	0x04, 0x1c
        /*00aa*/ 	.short	(.L_27 - .L_26)


	//   ....[0]....
.L_26:
        /*00ac*/ 	.word	0x00000070


	//   ....[1]....
        /*00b0*/ 	.word	0x000002c0


	//----- nvinfo : EIATTR_CRS_STACK_SIZE
	.align		4
.L_27:
        /*00b4*/ 	.byte	0x04, 0x1e
        /*00b6*/ 	.short	(.L_29 - .L_28)
.L_28:
        /*00b8*/ 	.word	0x00000000


	//----- nvinfo : EIATTR_CBANK_PARAM_SIZE
	.align		4
.L_29:
        /*00bc*/ 	.byte	0x03, 0x19
        /*00be*/ 	.short	0x0044


	//----- nvinfo : EIATTR_PARAM_CBANK
	.align		4
        /*00c0*/ 	.byte	0x04, 0x0a
        /*00c2*/ 	.short	(.L_31 - .L_30)
	.align		4
.L_30:
        /*00c4*/ 	.word	index@(.nv.constant0._Z9addKernelPdS_S_S_S_S_S_S_i)
        /*00c8*/ 	.short	0x0380
        /*00ca*/ 	.short	0x0044


	//----- nvinfo : EIATTR_SW_WAR
	.align		4
.L_31:
        /*00cc*/ 	.byte	0x04, 0x36
        /*00ce*/ 	.short	(.L_33 - .L_32)
.L_32:
        /*00d0*/ 	.word	0x00000008
.L_33:


//--------------------- .nv.callgraph             --------------------------
	.section	.nv.callgraph,"",@"SHT_CUDA_CALLGRAPH"
	.align	4
	.sectionentsize	8
	.align		4
        /*0000*/ 	.word	0x00000000
	.align		4
        /*0004*/ 	.word	0xffffffff
	.align		4
        /*0008*/ 	.word	0x00000000
	.align		4
        /*000c*/ 	.word	0xfffffffe
	.align		4
        /*0010*/ 	.word	0x00000000
	.align		4
        /*0014*/ 	.word	0xfffffffd
	.align		4
        /*0018*/ 	.word	0x00000000
	.align		4
        /*001c*/ 	.word	0xfffffffc


//--------------------- .text._Z9addKernelPdS_S_S_S_S_S_S_i --------------------------
	.section	.text._Z9addKernelPdS_S_S_S_S_S_S_i,"ax",@progbits
	.align	128
        .global         _Z9addKernelPdS_S_S_S_S_S_S_i
        .type           _Z9addKernelPdS_S_S_S_S_S_S_i,@function
        .size           _Z9addKernelPdS_S_S_S_S_S_S_i,(.L_x_2 - _Z9addKernelPdS_S_S_S_S_S_S_i)
        .other          _Z9addKernelPdS_S_S_S_S_S_S_i,@"STO_CUDA_ENTRY STV_DEFAULT"
_Z9addKernelPdS_S_S_S_S_S_S_i:
.text._Z9addKernelPdS_S_S_S_S_S_S_i:
[----:B------:R-:W-:Y:S01]  /*0000*/  LDC R1, c[0x0][0x37c] ;  /* 0x0000df00ff017b82 */ /* 0x000fe20000000800 */
[----:B------:R-:W0:Y:S07]  /*0010*/  S2R R3, SR_TID.X ;  /* 0x0000000000037919 */ /* 0x000e2e0000002100 */
[----:B------:R-:W0:Y:S01]  /*0020*/  S2UR UR4, SR_CTAID.X ;  /* 0x00000000000479c3 */ /* 0x000e220000002500 */
[----:B------:R-:W1:Y:S07]  /*0030*/  LDCU UR5, c[0x0][0x3c0] ;  /* 0x00007800ff0577ac */ /* 0x000e6e0008000800 */
[----:B------:R-:W0:Y:S02]  /*0040*/  LDC R0, c[0x0][0x360] ;  /* 0x0000d800ff007b82 */ /* 0x000e240000000800 */
[----:B0-----:R-:W-:-:S05]  /*0050*/  IMAD R3, R0, UR4, R3 ;  /* 0x0000000400037c24 */ /* 0x001fca000f8e0203 */
[----:B-1----:R-:W-:-:S13]  /*0060*/  ISETP.GE.AND P0, PT, R3, UR5, PT ;  /* 0x0000000503007c0c */ /* 0x002fda000bf06270 */
[----:B------:R-:W-:Y:S05]  /*0070*/  @P0 EXIT ;  /* 0x000000000000094d */ /* 0x000fea0003800000 */
[----:B------:R-:W0:Y:S01]  /*0080*/  LDCU UR4, c[0x0][0x370] ;  /* 0x00006e00ff0477ac */ /* 0x000e220008000800 */
[----:B------:R-:W1:Y:S01]  /*0090*/  LDCU.64 UR6, c[0x0][0x358] ;  /* 0x00006b00ff0677ac */ /* 0x000e620008000a00 */
[----:B0-----:R-:W-:-:S07]  /*00a0*/  IMAD R0, R0, UR4, RZ ;  /* 0x0000000400007c24 */ /* 0x001fce000f8e02ff */
.L_x_0:
[----:B------:R-:W0:Y:S08]  /*00b0*/  LDC.64 R4, c[0x0][0x388] ;  /* 0x0000e200ff047b82 */ /* 0x000e300000000a00 */
[----:B------:R-:W2:Y:S08]  /*00c0*/  LDC.64 R6, c[0x0][0x390] ;  /* 0x0000e400ff067b82 */ /* 0x000eb00000000a00 */
[----:B------:R-:W3:Y:S08]  /*00d0*/  LDC.64 R8, c[0x0][0x398] ;  /* 0x0000e600ff087b82 */ /* 0x000ef00000000a00 */
[----:B------:R-:W4:Y:S01]  /*00e0*/  LDC.64 R10, c[0x0][0x3a0] ;  /* 0x0000e800ff0a7b82 */ /* 0x000f220000000a00 */
[----:B0-----:R-:W-:-:S06]  /*00f0*/  IMAD.WIDE R4, R3, 0x8, R4 ;  /* 0x0000000803047825 */ /* 0x001fcc00078e0204 */
[----:B-1----:R-:W5:Y:S01]  /*0100*/  LDG.E.64 R4, desc[UR6][R4.64] ;  /* 0x0000000604047981 */ /* 0x002f62000c1e1b00 */
[----:B------:R-:W0:Y:S01]  /*0110*/  LDC.64 R12, c[0x0][0x3a8] ;  /* 0x0000ea00ff0c7b82 */ /* 0x000e220000000a00 */
[----:B--2---:R-:W-:-:S06]  /*0120*/  IMAD.WIDE R6, R3, 0x8, R6 ;  /* 0x0000000803067825 */ /* 0x004fcc00078e0206 */
[----:B------:R-:W5:Y:S01]  /*0130*/  LDG.E.64 R6, desc[UR6][R6.64] ;  /* 0x0000000606067981 */ /* 0x000f62000c1e1b00 */
[----:B------:R-:W1:Y:S01]  /*0140*/  LDC.64 R16, c[0x0][0x3b0] ;  /* 0x0000ec00ff107b82 */ /* 0x000e620000000a00 */
[----:B---3--:R-:W-:-:S06]  /*0150*/  IMAD.WIDE R8, R3, 0x8, R8 ;  /* 0x0000000803087825 */ /* 0x008fcc00078e0208 */
[----:B------:R-:W2:Y:S01]  /*0160*/  LDG.E.64 R8, desc[UR6][R8.64] ;  /* 0x0000000608087981 */ /* 0x000ea2000c1e1b00 */
[----:B------:R-:W3:Y:S01]  /*0170*/  LDC.64 R14, c[0x0][0x3b8] ;  /* 0x0000ee00ff0e7b82 */ /* 0x000ee20000000a00 */
[----:B----4-:R-:W-:-:S06]  /*0180*/  IMAD.WIDE R10, R3, 0x8, R10 ;  /* 0x00000008030a7825 */ /* 0x010fcc00078e020a */
[----:B------:R-:W4:Y:S01]  /*0190*/  LDG.E.64 R10, desc[UR6][R10.64] ;  /* 0x000000060a0a7981 */ /* 0x000f22000c1e1b00 */
[----:B0-----:R-:W-:-:S06]  /*01a0*/  IMAD.WIDE R12, R3, 0x8, R12 ;  /* 0x00000008030c7825 */ /* 0x001fcc00078e020c */
[----:B------:R-:W4:Y:S01]  /*01b0*/  LDG.E.64 R12, desc[UR6][R12.64] ;  /* 0x000000060c0c7981 */ /* 0x000f22000c1e1b00 */
[----:B-1----:R-:W-:-:S06]  /*01c0*/  IMAD.WIDE R16, R3, 0x8, R16 ;  /* 0x0000000803107825 */ /* 0x002fcc00078e0210 */
[----:B------:R-:W4:Y:S01]  /*01d0*/  LDG.E.64 R16, desc[UR6][R16.64] ;  /* 0x0000000610107981 */ /* 0x000f22000c1e1b00 */
[----:B---3--:R-:W-:-:S06]  /*01e0*/  IMAD.WIDE R14, R3, 0x8, R14 ;  /* 0x00000008030e7825 */ /* 0x008fcc00078e020e */
[----:B------:R-:W3:Y:S01]  /*01f0*/  LDG.E.64 R14, desc[UR6][R14.64] ;  /* 0x000000060e0e7981 */ /* 0x000ee2000c1e1b00 */
[----:B-----5:R-:W-:Y:S01]  /*0200*/  DADD R4, R4, R6 ;  /* 0x0000000004047229 */ /* 0x020fe20000000006 */
[----:B------:R-:W0:Y:S07]  /*0210*/  LDC.64 R6, c[0x0][0x380] ;  /* 0x0000e000ff067b82 */ /* 0x000e2e0000000a00 */
[----:B--2---:R-:W-:-:S08]  /*0220*/  DADD R4, R4, R8 ;  /* 0x0000000004047229 */ /* 0x004fd00000000008 */
[----:B----4-:R-:W-:-:S08]  /*0230*/  DADD R4, R4, R10 ;  /* 0x0000000004047229 */ /* 0x010fd0000000000a */
[----:B------:R-:W-:-:S08]  /*0240*/  DADD R4, R4, R12 ;  /* 0x0000000004047229 */ /* 0x000fd0000000000c */
[----:B------:R-:W-:Y:S01]  /*0250*/  DADD R4, R4, R16 ;  /* 0x0000000004047229 */ /* 0x000fe20000000010 */
[----:B0-----:R-:W-:-:S07]  /*0260*/  IMAD.WIDE R6, R3, 0x8, R6 ;  /* 0x0000000803067825 */ /* 0x001fce00078e0206 */
[----:B---3--:R-:W-:Y:S01]  /*0270*/  DADD R4, R4, R14 ;  /* 0x0000000004047229 */ /* 0x008fe2000000000e */
[----:B------:R-:W-:-:S06]  /*0280*/  IADD3 R3, PT, PT, R0, R3, RZ ;  /* 0x0000000300037210 */ /* 0x000fcc0007ffe0ff */
[----:B------:R0:W-:Y:S01]  /*0290*/  STG.E.64 desc[UR6][R6.64], R4 ;  /* 0x0000000406007986 */ /* 0x0001e2000c101b06 */
[----:B------:R-:W-:-:S13]  /*02a0*/  ISETP.GE.AND P0, PT, R3, UR5, PT ;  /* 0x0000000503007c0c */ /* 0x000fda000bf06270 */
[----:B0-----:R-:W-:Y:S05]  /*02b0*/  @!P0 BRA `(.L_x_0) ;  /* 0xfffffffc007c8947 */ /* 0x001fea000383ffff */
[----:B------:R-:W-:Y:S05]  /*02c0*/  EXIT ;  /* 0x000000000000794d */ /* 0x000fea0003800000 */
.L_x_1:
[----:B------:R-:W-:-:S00]  /*02d0*/  BRA `(.L_x_1) ;  /* 0xfffffffc00fc7947 */ /* 0x000fc0000383ffff */
[----:B------:R-:W-:-:S00]  /*02e0*/  NOP ;  /* 0x0000000000007918 */ /* 0x000fc00000000000 */
        /* <DEDUP_REMOVED lines=9> */
.L_x_2:


//--------------------- .nv.shared.reserved.0     --------------------------
	.section	.nv.shared.reserved.0,"aw",@nobits
	.weak		__nv_reservedSMEM_offset_0_alias
	.size		__nv_reservedSMEM_offset_0_alias, 0, 64
	.other		__nv_reservedSMEM_offset_0_alias,@"STO_CUDA_RESERVED_SHARED STV_DEFAULT"
__nv_reservedSMEM_offset_0_alias:
	.zero		0
	.zero		64


//--------------------- .nv.constant0._Z9addKernelPdS_S_S_S_S_S_S_i --------------------------
	.section	.nv.constant0._Z9addKernelPdS_S_S_S_S_S_S_i,"a",@progbits
	.sectionflags	@""
	.align	4
.nv.constant0._Z9addKernelPdS_S_S_S_S_S_S_i:
	.zero		964


//--------------------- SYMBOLS --------------------------

	.type		.nv.reservedSmem.offset0,@object
	.size		.nv.reservedSmem.offset0,0x4
